	.headerflags	@"EF_CUDA_TEXMODE_UNIFIED EF_CUDA_64BIT_ADDRESS EF_CUDA_ACCELERATORS EF_CUDA_SM90 EF_CUDA_VIRTUAL_SM(EF_CUDA_SM90)"
	.elftype	@"ET_EXEC"


//--------------------- .nv.info                  --------------------------
	.section	.nv.info,"",@"SHT_CUDA_INFO"
	.align	4


	//----- nvinfo : EIATTR_REGCOUNT
	.align		4
        /*0000*/ 	.byte	0x04, 0x2f
        /*0002*/ 	.short	(.L_1 - .L_0)
	.align		4
.L_0:
        /*0004*/ 	.word	index@(triton_poi_fused_hardswish_mean_53)
        /*0008*/ 	.word	0x00000014


	//----- nvinfo : EIATTR_MIN_STACK_SIZE
	.align		4
.L_1:
        /*000c*/ 	.byte	0x04, 0x12
        /*000e*/ 	.short	(.L_3 - .L_2)
	.align		4
.L_2:
        /*0010*/ 	.word	index@(triton_poi_fused_hardswish_mean_53)
        /*0014*/ 	.word	0x00000000


	//----- nvinfo : EIATTR_FRAME_SIZE
	.align		4
.L_3:
        /*0018*/ 	.byte	0x04, 0x11
        /*001a*/ 	.short	(.L_5 - .L_4)
	.align		4
.L_4:
        /*001c*/ 	.word	index@(triton_poi_fused_hardswish_mean_53)
        /*0020*/ 	.word	0x00000000


	//----- nvinfo : EIATTR_MIN_STACK_SIZE
	.align		4
.L_5:
        /*0024*/ 	.byte	0x04, 0x12
        /*0026*/ 	.short	(.L_7 - .L_6)
	.align		4
.L_6:
        /*0028*/ 	.word	index@(triton_poi_fused_hardswish_mean_53)
        /*002c*/ 	.word	0x00000000
.L_7:


//--------------------- .nv.info.triton_poi_fused_hardswish_mean_53 --------------------------
	.section	.nv.info.triton_poi_fused_hardswish_mean_53,"",@"SHT_CUDA_INFO"
	.sectionflags	@""
	.align	4


	//----- nvinfo : EIATTR_CUDA_API_VERSION
	.align		4
        /*0000*/ 	.byte	0x04, 0x37
        /*0002*/ 	.short	(.L_9 - .L_8)
.L_8:
        /*0004*/ 	.word	0x0000007c


	//----- nvinfo : EIATTR_KPARAM_INFO
	.align		4
.L_9:
        /*0008*/ 	.byte	0x04, 0x17
        /*000a*/ 	.short	(.L_11 - .L_10)
.L_10:
        /*000c*/ 	.word	0x00000000
        /*0010*/ 	.short	0x0002
        /*0012*/ 	.short	0x0010
        /*0014*/ 	.byte	0x00, 0xf0, 0x11, 0x00


	//----- nvinfo : EIATTR_KPARAM_INFO
	.align		4
.L_11:
        /*0018*/ 	.byte	0x04, 0x17
        /*001a*/ 	.short	(.L_13 - .L_12)
.L_12:
        /*001c*/ 	.word	0x00000000
        /*0020*/ 	.short	0x0001
        /*0022*/ 	.short	0x0008
        /*0024*/ 	.byte	0x00, 0xf4, 0x21, 0x00


	//----- nvinfo : EIATTR_KPARAM_INFO
	.align		4
.L_13:
        /*0028*/ 	.byte	0x04, 0x17
        /*002a*/ 	.short	(.L_15 - .L_14)
.L_14:
        /*002c*/ 	.word	0x00000000
        /*0030*/ 	.short	0x0000
        /*0032*/ 	.short	0x0000
        /*0034*/ 	.byte	0x00, 0xf4, 0x21, 0x00


	//----- nvinfo : EIATTR_SPARSE_MMA_MASK
	.align		4
.L_15:
        /*0038*/ 	.byte	0x03, 0x50
        /*003a*/ 	.short	0x0000


	//----- nvinfo : EIATTR_MAXREG_COUNT
	.align		4
        /*003c*/ 	.byte	0x03, 0x1b
        /*003e*/ 	.short	0x00ff


	//----- nvinfo : EIATTR_EXIT_INSTR_OFFSETS
	.align		4
        /*0040*/ 	.byte	0x04, 0x1c
        /*0042*/ 	.short	(.L_17 - .L_16)


	//   ....[0]....
.L_16:
        /*0044*/ 	.word	0x000005f0


	//   ....[1]....
        /*0048*/ 	.word	0x00000630


	//----- nvinfo : EIATTR_REQNTID
	.align		4
.L_17:
        /*004c*/ 	.byte	0x04, 0x10
        /*004e*/ 	.short	(.L_19 - .L_18)
.L_18:
        /*0050*/ 	.word	0x00000080
        /*0054*/ 	.word	0x00000001
        /*0058*/ 	.word	0x00000001


	//----- nvinfo : EIATTR_CBANK_PARAM_SIZE
	.align		4
.L_19:
        /*005c*/ 	.byte	0x03, 0x19
        /*005e*/ 	.short	0x0014


	//----- nvinfo : EIATTR_PARAM_CBANK
	.align		4
        /*0060*/ 	.byte	0x04, 0x0a
        /*0062*/ 	.short	(.L_21 - .L_20)
	.align		4
.L_20:
        /*0064*/ 	.word	index@(.nv.constant0.triton_poi_fused_hardswish_mean_53)
        /*0068*/ 	.short	0x0210
        /*006a*/ 	.short	0x0014


	//----- nvinfo : EIATTR_SW_WAR
	.align		4
.L_21:
        /*006c*/ 	.byte	0x04, 0x36
        /*006e*/ 	.short	(.L_23 - .L_22)
.L_22:
        /*0070*/ 	.word	0x00000008
.L_23:


//--------------------- .nv.callgraph             --------------------------
	.section	.nv.callgraph,"",@"SHT_CUDA_CALLGRAPH"
	.align	4
	.sectionentsize	8
	.align		4
        /*0000*/ 	.word	0x00000000
	.align		4
        /*0004*/ 	.word	0xffffffff
	.align		4
        /*0008*/ 	.word	0x00000000
	.align		4
        /*000c*/ 	.word	0xfffffffe
	.align		4
        /*0010*/ 	.word	0x00000000
	.align		4
        /*0014*/ 	.word	0xfffffffd
	.align		4
        /*0018*/ 	.word	0x00000000
	.align		4
        /*001c*/ 	.word	0xfffffffc


//--------------------- .text.triton_poi_fused_hardswish_mean_53 --------------------------
	.section	.text.triton_poi_fused_hardswish_mean_53,"ax",@progbits
	.align	128
        .global         triton_poi_fused_hardswish_mean_53
        .type           triton_poi_fused_hardswish_mean_53,@function
        .size           triton_poi_fused_hardswish_mean_53,(.L_x_1 - triton_poi_fused_hardswish_mean_53)
        .other          triton_poi_fused_hardswish_mean_53,@"STO_CUDA_ENTRY STV_DEFAULT"
triton_poi_fused_hardswish_mean_53:
.text.triton_poi_fused_hardswish_mean_53:
[----:B------:R-:W0:Y:S02]  /*0000*/  LDC R1, c[0x0][0x28] ;  /* 0x00000a00ff017b82 */ /* 0x000e240000000800 */
[----:B------:R-:W1:Y:S01]  /*0010*/  S2R R0, SR_TID.X ;  /* 0x0000000000007919 */ /* 0x000e620000002100 */
[----:B------:R-:W-:Y:S01]  /*0020*/  CS2R R6, SRZ ;  /* 0x0000000000067805 */ /* 0x000fe2000001ff00 */
[----:B------:R-:W-:Y:S01]  /*0030*/  ULDC.64 UR4, c[0x0][0x208] ;  /* 0x0000820000047ab9 */ /* 0x000fe20000000a00 */
[----:B------:R-:W2:Y:S01]  /*0040*/  S2R R3, SR_CTAID.X ;  /* 0x0000000000037919 */ /* 0x000ea20000002500 */
[----:B-1----:R-:W-:-:S05]  /*0050*/  IMAD.SHL.U32 R0, R0, 0x2, RZ ;  /* 0x0000000200007824 */ /* 0x002fca00078e00ff */
[----:B------:R-:W-:-:S05]  /*0060*/  LOP3.LUT R0, R0, 0xfe, RZ, 0xc0, !PT ;  /* 0x000000fe00007812 */ /* 0x000fca00078ec0ff */
[----:B--2---:R-:W-:Y:S02]  /*0070*/  IMAD R0, R3, 0x100, R0 ;  /* 0x0000010003007824 */ /* 0x004fe400078e0200 */
[----:B------:R-:W1:Y:S02]  /*0080*/  LDC.64 R2, c[0x0][0x210] ;  /* 0x00008400ff027b82 */ /* 0x000e640000000a00 */
[C---:B------:R-:W-:Y:S01]  /*0090*/  IMAD.HI R4, R0.reuse, 0x38e38e39, RZ ;  /* 0x38e38e3900047827 */ /* 0x040fe200078e02ff */
[----:B------:R-:W-:-:S04]  /*00a0*/  ISETP.GE.AND P0, PT, R0, 0x900, PT ;  /* 0x000009000000780c */ /* 0x000fc80003f06270 */
[----:B------:R-:W-:-:S04]  /*00b0*/  SHF.R.U32.HI R5, RZ, 0x1f, R4 ;  /* 0x0000001fff057819 */ /* 0x000fc80000011604 */
[----:B------:R-:W-:-:S05]  /*00c0*/  LEA.HI.SX32 R5, R4, R5, 0x19 ;  /* 0x0000000504057211 */ /* 0x000fca00078fcaff */
[----:B------:R-:W-:-:S04]  /*00d0*/  IMAD R4, R5, -0x240, R0 ;  /* 0xfffffdc005047824 */ /* 0x000fc800078e0200 */
[----:B------:R-:W-:-:S04]  /*00e0*/  IMAD R9, R5, 0x900, R4 ;  /* 0x0000090005097824 */ /* 0x000fc800078e0204 */
[----:B-1----:R-:W-:Y:S01]  /*00f0*/  IMAD.WIDE R10, R9, 0x4, R2 ;  /* 0x00000004090a7825 */ /* 0x002fe200078e0202 */
[----:B------:R-:W-:-:S03]  /*0100*/  CS2R R4, SRZ ;  /* 0x0000000000047805 */ /* 0x000fc6000001ff00 */
[----:B------:R-:W-:Y:S01]  /*0110*/  VIADD R13, R9, 0x240 ;  /* 0x00000240090d7836 */ /* 0x000fe20000000000 */
[----:B------:R-:W2:Y:S03]  /*0120*/  @!P0 LDG.E.64 R6, desc[UR4][R10.64] ;  /* 0x000000040a068981 */ /* 0x000ea6000c1e1b00 */
[----:B------:R-:W-:-:S05]  /*0130*/  IMAD.WIDE R12, R13, 0x4, R2 ;  /* 0x000000040d0c7825 */ /* 0x000fca00078e0202 */
[----:B------:R1:W3:Y:S01]  /*0140*/  @!P0 LDG.E.64 R4, desc[UR4][R12.64] ;  /* 0x000000040c048981 */ /* 0x0002e2000c1e1b00 */
[C---:B------:R-:W-:Y:S02]  /*0150*/  VIADD R15, R9.reuse, 0x480 ;  /* 0x00000480090f7836 */ /* 0x040fe40000000000 */
[----:B------:R-:W-:Y:S01]  /*0160*/  VIADD R17, R9, 0x6c0 ;  /* 0x000006c009117836 */ /* 0x000fe20000000000 */
[----:B------:R-:W-:Y:S01]  /*0170*/  CS2R R8, SRZ ;  /* 0x0000000000087805 */ /* 0x000fe2000001ff00 */
[----:B------:R-:W-:-:S04]  /*0180*/  IMAD.WIDE R14, R15, 0x4, R2 ;  /* 0x000000040f0e7825 */ /* 0x000fc800078e0202 */
[----:B------:R-:W-:Y:S01]  /*0190*/  IMAD.WIDE R16, R17, 0x4, R2 ;  /* 0x0000000411107825 */ /* 0x000fe200078e0202 */
[----:B------:R-:W-:Y:S01]  /*01a0*/  CS2R R2, SRZ ;  /* 0x0000000000027805 */ /* 0x000fe2000001ff00 */
[----:B------:R-:W4:Y:S05]  /*01b0*/  @!P0 LDG.E.64 R8, desc[UR4][R14.64] ;  /* 0x000000040e088981 */ /* 0x000f2a000c1e1b00 */
[----:B------:R-:W5:Y:S01]  /*01c0*/  @!P0 LDG.E.64 R2, desc[UR4][R16.64] ;  /* 0x0000000410028981 */ /* 0x000f62000c1e1b00 */
[----:B--2---:R-:W-:Y:S01]  /*01d0*/  FADD R10, R6, 3 ;  /* 0x40400000060a7421 */ /* 0x004fe20000000000 */
[----:B------:R-:W-:-:S04]  /*01e0*/  FADD R11, R7, 3 ;  /* 0x40400000070b7421 */ /* 0x000fc80000000000 */
[C---:B------:R-:W-:Y:S02]  /*01f0*/  FSETP.GTU.AND P1, PT, R10.reuse, RZ, PT ;  /* 0x000000ff0a00720b */ /* 0x040fe40003f2c000 */
[C---:B------:R-:W-:Y:S02]  /*0200*/  FSETP.GTU.AND P2, PT, R11.reuse, RZ, PT ;  /* 0x000000ff0b00720b */ /* 0x040fe40003f4c000 */
[----:B-1----:R-:W-:Y:S01]  /*0210*/  FSEL R13, R10, RZ, P1 ;  /* 0x000000ff0a0d7208 */ /* 0x002fe20000800000 */
[----:B---3--:R-:W-:Y:S01]  /*0220*/  FADD R10, R4, 3 ;  /* 0x40400000040a7421 */ /* 0x008fe20000000000 */
[----:B------:R-:W-:Y:S02]  /*0230*/  FSEL R12, R11, RZ, P2 ;  /* 0x000000ff0b0c7208 */ /* 0x000fe40001000000 */
[----:B------:R-:W-:Y:S02]  /*0240*/  FSETP.GEU.AND P4, PT, R13, 6, PT ;  /* 0x40c000000d00780b */ /* 0x000fe40003f8e000 */
[----:B------:R-:W-:-:S02]  /*0250*/  FSETP.GTU.AND P1, PT, R10, RZ, PT ;  /* 0x000000ff0a00720b */ /* 0x000fc40003f2c000 */
[----:B------:R-:W-:Y:S02]  /*0260*/  FSETP.GEU.AND P5, PT, R12, 6, PT ;  /* 0x40c000000c00780b */ /* 0x000fe40003fae000 */
[----:B------:R-:W-:Y:S01]  /*0270*/  FSEL R11, R10, RZ, P1 ;  /* 0x000000ff0a0b7208 */ /* 0x000fe20000800000 */
[----:B------:R-:W-:Y:S01]  /*0280*/  FADD R10, R5, 3 ;  /* 0x40400000050a7421 */ /* 0x000fe20000000000 */
[----:B------:R-:W-:Y:S01]  /*0290*/  FSETP.NAN.AND P2, PT, R13, R13, PT ;  /* 0x0000000d0d00720b */ /* 0x000fe20003f48000 */
[----:B----4-:R-:W-:Y:S01]  /*02a0*/  FADD R14, R9, 3 ;  /* 0x40400000090e7421 */ /* 0x010fe20000000000 */
[----:B------:R-:W-:Y:S01]  /*02b0*/  FSETP.GEU.AND P1, PT, R11, 6, PT ;  /* 0x40c000000b00780b */ /* 0x000fe20003f2e000 */
[----:B-----5:R-:W-:Y:S01]  /*02c0*/  FADD R16, R3, 3 ;  /* 0x4040000003107421 */ /* 0x020fe20000000000 */
[----:B------:R-:W-:Y:S02]  /*02d0*/  FSETP.NAN.AND P3, PT, R12, R12, PT ;  /* 0x0000000c0c00720b */ /* 0x000fe40003f68000 */
[----:B------:R-:W-:-:S02]  /*02e0*/  @P4 FSEL R13, R13, 6, P2 ;  /* 0x40c000000d0d4808 */ /* 0x000fc40001000000 */
[----:B------:R-:W-:Y:S02]  /*02f0*/  FSETP.NAN.AND P2, PT, R11, R11, PT ;  /* 0x0000000b0b00720b */ /* 0x000fe40003f48000 */
[----:B------:R-:W-:Y:S01]  /*0300*/  @P5 FSEL R12, R12, 6, P3 ;  /* 0x40c000000c0c5808 */ /* 0x000fe20001800000 */
[----:B------:R-:W-:Y:S01]  /*0310*/  FMUL R13, R13, R6 ;  /* 0x000000060d0d7220 */ /* 0x000fe20000400000 */
[----:B------:R-:W-:Y:S01]  /*0320*/  FSETP.GTU.AND P3, PT, R10, RZ, PT ;  /* 0x000000ff0a00720b */ /* 0x000fe20003f6c000 */
[----:B------:R-:W-:Y:S01]  /*0330*/  FADD R6, R8, 3 ;  /* 0x4040000008067421 */ /* 0x000fe20000000000 */
[----:B------:R-:W-:Y:S01]  /*0340*/  FSETP.GTU.AND P5, PT, R14, RZ, PT ;  /* 0x000000ff0e00720b */ /* 0x000fe20003fac000 */
[----:B------:R-:W-:Y:S01]  /*0350*/  FMUL R12, R12, R7 ;  /* 0x000000070c0c7220 */ /* 0x000fe20000400000 */
[----:B------:R-:W-:Y:S01]  /*0360*/  FSEL R10, R10, RZ, P3 ;  /* 0x000000ff0a0a7208 */ /* 0x000fe20001800000 */
[----:B------:R-:W-:Y:S01]  /*0370*/  FADD R7, R2, 3 ;  /* 0x4040000002077421 */ /* 0x000fe20000000000 */
[----:B------:R-:W-:-:S02]  /*0380*/  @P1 FSEL R11, R11, 6, P2 ;  /* 0x40c000000b0b1808 */ /* 0x000fc40001000000 */
[----:B------:R-:W-:Y:S02]  /*0390*/  FSETP.GEU.AND P3, PT, R10, 6, PT ;  /* 0x40c000000a00780b */ /* 0x000fe40003f6e000 */
[C---:B------:R-:W-:Y:S01]  /*03a0*/  FSETP.GTU.AND P2, PT, R6.reuse, RZ, PT ;  /* 0x000000ff0600720b */ /* 0x040fe20003f4c000 */
[----:B------:R-:W-:Y:S01]  /*03b0*/  FMUL R4, R11, R4 ;  /* 0x000000040b047220 */ /* 0x000fe20000400000 */
[----:B------:R-:W-:Y:S02]  /*03c0*/  FSETP.GTU.AND P1, PT, R7, RZ, PT ;  /* 0x000000ff0700720b */ /* 0x000fe40003f2c000 */
[----:B------:R-:W-:Y:S01]  /*03d0*/  FSEL R11, R6, RZ, P2 ;  /* 0x000000ff060b7208 */ /* 0x000fe20001000000 */
[----:B------:R-:W-:Y:S01]  /*03e0*/  FMUL R4, R4, 0.16666667163372039795 ;  /* 0x3e2aaaab04047820 */ /* 0x000fe20000400000 */
[----:B------:R-:W-:Y:S02]  /*03f0*/  FSEL R14, R14, RZ, P5 ;  /* 0x000000ff0e0e7208 */ /* 0x000fe40002800000 */
[----:B------:R-:W-:Y:S01]  /*0400*/  FSETP.GTU.AND P4, PT, R16, RZ, PT ;  /* 0x000000ff1000720b */ /* 0x000fe20003f8c000 */
[----:B------:R-:W-:Y:S01]  /*0410*/  FFMA R4, R13, 0.16666667163372039795, R4 ;  /* 0x3e2aaaab0d047823 */ /* 0x000fe20000000004 */
[----:B------:R-:W-:-:S02]  /*0420*/  FSEL R15, R7, RZ, P1 ;  /* 0x000000ff070f7208 */ /* 0x000fc40000800000 */
[----:B------:R-:W-:Y:S01]  /*0430*/  FSETP.NAN.AND P5, PT, R10, R10, PT ;  /* 0x0000000a0a00720b */ /* 0x000fe20003fa8000 */
[----:B------:R-:W1:Y:S01]  /*0440*/  LDC.64 R6, c[0x0][0x218] ;  /* 0x00008600ff067b82 */ /* 0x000e620000000a00 */
[----:B------:R-:W-:Y:S02]  /*0450*/  FSETP.GEU.AND P1, PT, R11, 6, PT ;  /* 0x40c000000b00780b */ /* 0x000fe40003f2e000 */
[----:B------:R-:W-:Y:S02]  /*0460*/  FSETP.GEU.AND P2, PT, R14, 6, PT ;  /* 0x40c000000e00780b */ /* 0x000fe40003f4e000 */
[----:B------:R-:W-:Y:S02]  /*0470*/  FSEL R16, R16, RZ, P4 ;  /* 0x000000ff10107208 */ /* 0x000fe40002000000 */
[----:B------:R-:W-:Y:S02]  /*0480*/  @P3 FSEL R10, R10, 6, P5 ;  /* 0x40c000000a0a3808 */ /* 0x000fe40002800000 */
[----:B------:R-:W-:-:S02]  /*0490*/  FSETP.GEU.AND P3, PT, R15, 6, PT ;  /* 0x40c000000f00780b */ /* 0x000fc40003f6e000 */
[----:B------:R-:W-:Y:S01]  /*04a0*/  FSETP.GEU.AND P4, PT, R16, 6, PT ;  /* 0x40c000001000780b */ /* 0x000fe20003f8e000 */
[----:B------:R-:W-:Y:S01]  /*04b0*/  FMUL R5, R10, R5 ;  /* 0x000000050a057220 */ /* 0x000fe20000400000 */
[----:B------:R-:W-:Y:S02]  /*04c0*/  FSETP.NAN.AND P6, PT, R11, R11, PT ;  /* 0x0000000b0b00720b */ /* 0x000fe40003fc8000 */
[C---:B------:R-:W-:Y:S01]  /*04d0*/  FSETP.NAN.AND P5, PT, R14.reuse, R14, PT ;  /* 0x0000000e0e00720b */ /* 0x040fe20003fa8000 */
[----:B------:R-:W-:Y:S01]  /*04e0*/  FMUL R5, R5, 0.16666667163372039795 ;  /* 0x3e2aaaab05057820 */ /* 0x000fe20000400000 */
[----:B------:R-:W-:Y:S02]  /*04f0*/  @P1 FSEL R11, R11, 6, P6 ;  /* 0x40c000000b0b1808 */ /* 0x000fe40003000000 */
[----:B------:R-:W-:Y:S01]  /*0500*/  @P2 FSEL R14, R14, 6, P5 ;  /* 0x40c000000e0e2808 */ /* 0x000fe20002800000 */
[----:B------:R-:W-:Y:S01]  /*0510*/  FFMA R5, R12, 0.16666667163372039795, R5 ;  /* 0x3e2aaaab0c057823 */ /* 0x000fe20000000005 */
[----:B------:R-:W-:Y:S01]  /*0520*/  FSETP.NAN.AND P1, PT, R15, R15, PT ;  /* 0x0000000f0f00720b */ /* 0x000fe20003f28000 */
[----:B------:R-:W-:Y:S01]  /*0530*/  FMUL R11, R11, R8 ;  /* 0x000000080b0b7220 */ /* 0x000fe20000400000 */
[----:B------:R-:W-:Y:S01]  /*0540*/  FSETP.NAN.AND P2, PT, R16, R16, PT ;  /* 0x000000101000720b */ /* 0x000fe20003f48000 */
[----:B------:R-:W-:Y:S01]  /*0550*/  FMUL R14, R14, R9 ;  /* 0x000000090e0e7220 */ /* 0x000fe20000400000 */
[----:B------:R-:W-:Y:S01]  /*0560*/  @P3 FSEL R15, R15, 6, P1 ;  /* 0x40c000000f0f3808 */ /* 0x000fe20000800000 */
[----:B------:R-:W-:Y:S01]  /*0570*/  FFMA R11, R11, 0.16666667163372039795, R4 ;  /* 0x3e2aaaab0b0b7823 */ /* 0x000fe20000000004 */
[----:B------:R-:W-:Y:S01]  /*0580*/  @P4 FSEL R16, R16, 6, P2 ;  /* 0x40c0000010104808 */ /* 0x000fe20001000000 */
[----:B------:R-:W-:Y:S01]  /*0590*/  FFMA R14, R14, 0.16666667163372039795, R5 ;  /* 0x3e2aaaab0e0e7823 */ /* 0x000fe20000000005 */
[----:B-1----:R-:W-:-:S04]  /*05a0*/  IMAD.WIDE R6, R0, 0x4, R6 ;  /* 0x0000000400067825 */ /* 0x002fc800078e0206 */
[----:B------:R-:W-:Y:S01]  /*05b0*/  FMUL R2, R15, R2 ;  /* 0x000000020f027220 */ /* 0x000fe20000400000 */
[----:B------:R-:W-:-:S03]  /*05c0*/  FMUL R3, R16, R3 ;  /* 0x0000000310037220 */ /* 0x000fc60000400000 */
[----:B------:R-:W-:Y:S01]  /*05d0*/  FFMA R2, R2, 0.16666667163372039795, R11 ;  /* 0x3e2aaaab02027823 */ /* 0x000fe2000000000b */
[----:B------:R-:W-:Y:S01]  /*05e0*/  FFMA R3, R3, 0.16666667163372039795, R14 ;  /* 0x3e2aaaab03037823 */ /* 0x000fe2000000000e */
[----:B------:R-:W-:Y:S06]  /*05f0*/  @P0 EXIT ;  /* 0x000000000000094d */ /* 0x000fec0003800000 */
[----:B------:R-:W-:Y:S01]  /*0600*/  FMUL R2, R2, 0.25 ;  /* 0x3e80000002027820 */ /* 0x000fe20000400000 */
[----:B------:R-:W-:-:S05]  /*0610*/  FMUL R3, R3, 0.25 ;  /* 0x3e80000003037820 */ /* 0x000fca0000400000 */
[----:B------:R-:W-:Y:S01]  /*0620*/  STG.E.64 desc[UR4][R6.64], R2 ;  /* 0x0000000206007986 */ /* 0x000fe2000c101b04 */
[----:B------:R-:W-:Y:S05]  /*0630*/  EXIT ;  /* 0x000000000000794d */ /* 0x000fea0003800000 */
.L_x_0:
[----:B------:R-:W-:-:S00]  /*0640*/  BRA `(.L_x_0) ;  /* 0xfffffffc00fc7947 */ /* 0x000fc0000383ffff */
[----:B------:R-:W-:-:S00]  /*0650*/  NOP ;  /* 0x0000000000007918 */ /* 0x000fc00000000000 */
        /* <DEDUP_REMOVED lines=10> */
.L_x_1:


//--------------------- .nv.constant0.triton_poi_fused_hardswish_mean_53 --------------------------
	.section	.nv.constant0.triton_poi_fused_hardswish_mean_53,"a",@progbits
	.sectionflags	@""
	.align	4
.nv.constant0.triton_poi_fused_hardswish_mean_53:
	.zero		548
